//
// Generated by NVIDIA NVVM Compiler
//
// Compiler Build ID: CL-36424714
// Cuda compilation tools, release 13.0, V13.0.88
// Based on NVVM 20.0.0
//

.version 9.0
.target sm_100
.address_size 64

	// .globl	stringPacketKernel

.visible .entry stringPacketKernel(
	.param .u32 stringPacketKernel_param_0,
	.param .u64 .ptr .align 1 stringPacketKernel_param_1,
	.param .u64 .ptr .align 1 stringPacketKernel_param_2,
	.param .u64 .ptr .align 1 stringPacketKernel_param_3
)
{
	.reg .pred 	%p<18>;
	.reg .b16 	%rs<14>;
	.reg .b32 	%r<31>;
	.reg .b64 	%rd<21>;

	ld.param.u32 	%r11, [stringPacketKernel_param_0];
	ld.param.u64 	%rd5, [stringPacketKernel_param_1];
	ld.param.u64 	%rd6, [stringPacketKernel_param_2];
	ld.param.u64 	%rd7, [stringPacketKernel_param_3];
	mov.u32 	%r12, %ctaid.x;
	mov.u32 	%r13, %ntid.x;
	mov.u32 	%r14, %tid.x;
	mad.lo.s32 	%r1, %r12, %r13, %r14;
	setp.ge.u32 	%p1, %r1, %r11;
	@%p1 bra 	$L__BB0_19;
	cvta.to.global.u64 	%rd8, %rd7;
	cvta.to.global.u64 	%rd9, %rd5;
	cvta.to.global.u64 	%rd10, %rd6;
	cvt.u64.u32 	%rd11, %r1;
	mul.wide.u32 	%rd12, %r1, 8;
	add.s64 	%rd13, %rd9, %rd12;
	ld.global.u64 	%rd14, [%rd13];
	cvta.to.global.u64 	%rd1, %rd14;
	mul.wide.u32 	%rd15, %r1, 4;
	add.s64 	%rd16, %rd10, %rd15;
	ld.global.u32 	%r2, [%rd16];
	add.s64 	%rd2, %rd8, %rd11;
	mov.b16 	%rs1, 0;
	st.global.u8 	[%rd2], %rs1;
	setp.lt.s32 	%p2, %r2, 1;
	@%p2 bra 	$L__BB0_19;
	mov.b32 	%r30, 0;
	mov.u32 	%r29, %r30;
$L__BB0_3:
	setp.eq.s32 	%p3, %r29, 2;
	@%p3 bra 	$L__BB0_11;
	setp.eq.s32 	%p4, %r29, 1;
	@%p4 bra 	$L__BB0_10;
	setp.ne.s32 	%p5, %r29, 0;
	@%p5 bra 	$L__BB0_18;
	cvt.s64.s32 	%rd20, %r30;
	add.s64 	%rd3, %rd1, %rd20;
	ld.global.u8 	%rs10, [%rd3];
	setp.ne.s16 	%p13, %rs10, 71;
	mov.b32 	%r29, 0;
	@%p13 bra 	$L__BB0_18;
	ld.global.u8 	%rs11, [%rd3+1];
	setp.ne.s16 	%p14, %rs11, 69;
	@%p14 bra 	$L__BB0_18;
	ld.global.u8 	%rs12, [%rd3+2];
	setp.ne.s16 	%p15, %rs12, 84;
	@%p15 bra 	$L__BB0_18;
	add.s32 	%r26, %r30, 3;
	ld.global.u8 	%rs13, [%rd3+3];
	setp.eq.s16 	%p16, %rs13, 32;
	selp.u32 	%r29, 1, 0, %p16;
	selp.b32 	%r30, %r26, %r30, %p16;
	bra.uni 	$L__BB0_18;
$L__BB0_10:
	cvt.s64.s32 	%rd18, %r30;
	add.s64 	%rd19, %rd1, %rd18;
	ld.global.u8 	%rs9, [%rd19];
	setp.eq.s16 	%p12, %rs9, 32;
	selp.b32 	%r29, 2, 1, %p12;
	bra.uni 	$L__BB0_18;
$L__BB0_11:
	cvt.s64.s32 	%rd17, %r30;
	add.s64 	%rd4, %rd1, %rd17;
	ld.global.u8 	%rs2, [%rd4];
	setp.ne.s16 	%p6, %rs2, 72;
	mov.b32 	%r29, 2;
	mov.u32 	%r30, %r2;
	@%p6 bra 	$L__BB0_18;
	ld.global.u8 	%rs3, [%rd4+1];
	setp.ne.s16 	%p7, %rs3, 84;
	mov.u32 	%r30, %r2;
	@%p7 bra 	$L__BB0_18;
	ld.global.u8 	%rs4, [%rd4+2];
	setp.ne.s16 	%p8, %rs4, 84;
	mov.u32 	%r30, %r2;
	@%p8 bra 	$L__BB0_18;
	ld.global.u8 	%rs5, [%rd4+3];
	setp.ne.s16 	%p9, %rs5, 80;
	mov.u32 	%r30, %r2;
	@%p9 bra 	$L__BB0_18;
	ld.global.u8 	%rs6, [%rd4+4];
	setp.ne.s16 	%p10, %rs6, 47;
	mov.u32 	%r30, %r2;
	@%p10 bra 	$L__BB0_18;
	ld.global.u8 	%rs7, [%rd4+6];
	setp.ne.s16 	%p11, %rs7, 46;
	mov.u32 	%r30, %r2;
	@%p11 bra 	$L__BB0_18;
	mov.b16 	%rs8, 1;
	st.global.u8 	[%rd2], %rs8;
	mov.u32 	%r30, %r2;
$L__BB0_18:
	add.s32 	%r30, %r30, 1;
	setp.lt.s32 	%p17, %r30, %r2;
	@%p17 bra 	$L__BB0_3;
$L__BB0_19:
	ret;

}


// ===== COMPILED SASS (sm_100) =====

	.target	sm_100

	.elftype	@"ET_EXEC"


//--------------------- .note.nv.tkinfo           --------------------------
	.section	.note.nv.tkinfo,"",@"SHT_NOTE"
	.sectionflags	@"SHF_NOTE_NV_TKINFO"
	.tkinfo
        /*0018*/ 	.word	0x00000002
        /*0030*/ 	.string	""
        /*0030*/ 	.string	"ptxas"
        /*0030*/ 	.string	"Cuda compilation tools, release 13.0, V13.0.88"
        /*0030*/ 	.string	"Build cuda_13.0.r13.0/compiler.36424714_0"
        /*0030*/ 	.string	"-arch sm_100 -m 64 "



//--------------------- .note.nv.cuinfo           --------------------------
	.section	.note.nv.cuinfo,"",@"SHT_NOTE"
	.sectionflags	@"SHF_NOTE_NV_CUINFO"
        /*0018*/ 	.short	0x0002
        /*001a*/ 	.short	0x0064
        /*001c*/ 	.short	0x0082
	.zero		2


//--------------------- .nv.info                  --------------------------
	.section	.nv.info,"",@"SHT_CUDA_INFO"
	.align	4


	//----- nvinfo : EIATTR_REGCOUNT
	.align		4
        /*0000*/ 	.byte	0x04, 0x2f
        /*0002*/ 	.short	(.L_1 - .L_0)
	.align		4
.L_0:
        /*0004*/ 	.word	index@(stringPacketKernel)
        /*0008*/ 	.word	0x0000000d


	//----- nvinfo : EIATTR_FRAME_SIZE
	.align		4
.L_1:
        /*000c*/ 	.byte	0x04, 0x11
        /*000e*/ 	.short	(.L_3 - .L_2)
	.align		4
.L_2:
        /*0010*/ 	.word	index@(stringPacketKernel)
        /*0014*/ 	.word	0x00000000


	//----- nvinfo : EIATTR_MIN_STACK_SIZE
	.align		4
.L_3:
        /*0018*/ 	.byte	0x04, 0x12
        /*001a*/ 	.short	(.L_5 - .L_4)
	.align		4
.L_4:
        /*001c*/ 	.word	index@(stringPacketKernel)
        /*0020*/ 	.word	0x00000000
.L_5:


//--------------------- .nv.compat                --------------------------
	.section	.nv.compat,"",@"SHT_CUDA_COMPAT_INFO"
	.align	4
        /*0000*/ 	.byte	0x02, 0x09, 0x00, 0x00, 0x02, 0x02, 0x01, 0x00, 0x02, 0x05, 0x05, 0x00, 0x03, 0x07, 0x01, 0x01
        /*0010*/ 	.byte	0x02, 0x03, 0x00, 0x00, 0x02, 0x06, 0x01, 0x00, 0x04, 0x0b, 0x08, 0x00, 0x09, 0x00, 0x00, 0x00
        /*0020*/ 	.byte	0x00, 0x00, 0x00, 0x00


//--------------------- .nv.info.stringPacketKernel --------------------------
	.section	.nv.info.stringPacketKernel,"",@"SHT_CUDA_INFO"
	.sectionflags	@""
	.align	4


	//----- nvinfo : EIATTR_CUDA_API_VERSION
	.align		4
        /*0000*/ 	.byte	0x04, 0x37
        /*0002*/ 	.short	(.L_7 - .L_6)
.L_6:
        /*0004*/ 	.word	0x00000082


	//----- nvinfo : EIATTR_KPARAM_INFO
	.align		4
.L_7:
        /*0008*/ 	.byte	0x04, 0x17
        /*000a*/ 	.short	(.L_9 - .L_8)
.L_8:
        /*000c*/ 	.word	0x00000000
        /*0010*/ 	.short	0x0003
        /*0012*/ 	.short	0x0018
        /*0014*/ 	.byte	0x00, 0xf5, 0x21, 0x00


	//----- nvinfo : EIATTR_KPARAM_INFO
	.align		4
.L_9:
        /*0018*/ 	.byte	0x04, 0x17
        /*001a*/ 	.short	(.L_11 - .L_10)
.L_10:
        /*001c*/ 	.word	0x00000000
        /*0020*/ 	.short	0x0002
        /*0022*/ 	.short	0x0010
        /*0024*/ 	.byte	0x00, 0xf5, 0x21, 0x00


	//----- nvinfo : EIATTR_KPARAM_INFO
	.align		4
.L_11:
        /*0028*/ 	.byte	0x04, 0x17
        /*002a*/ 	.short	(.L_13 - .L_12)
.L_12:
        /*002c*/ 	.word	0x00000000
        /*0030*/ 	.short	0x0001
        /*0032*/ 	.short	0x0008
        /*0034*/ 	.byte	0x00, 0xf5, 0x21, 0x00


	//----- nvinfo : EIATTR_KPARAM_INFO
	.align		4
.L_13:
        /*0038*/ 	.byte	0x04, 0x17
        /*003a*/ 	.short	(.L_15 - .L_14)
.L_14:
        /*003c*/ 	.word	0x00000000
        /*0040*/ 	.short	0x0000
        /*0042*/ 	.short	0x0000
        /*0044*/ 	.byte	0x00, 0xf0, 0x11, 0x00


	//----- nvinfo : EIATTR_SPARSE_MMA_MASK
	.align		4
.L_15:
        /*0048*/ 	.byte	0x03, 0x50
        /*004a*/ 	.short	0x0000


	//----- nvinfo : EIATTR_MAXREG_COUNT
	.align		4
        /*004c*/ 	.byte	0x03, 0x1b
        /*004e*/ 	.short	0x00ff


	//----- nvinfo : EIATTR_MERCURY_ISA_VERSION
	.align		4
        /*0050*/ 	.byte	0x03, 0x5f
        /*0052*/ 	.short	0x0101


	//----- nvinfo : EIATTR_VRC_CTA_INIT_COUNT
	.align		4
        /*0054*/ 	.byte	0x02, 0x4a
	.zero		1
	.zero		1


	//----- nvinfo : EIATTR_EXIT_INSTR_OFFSETS
	.align		4
        /*0058*/ 	.byte	0x04, 0x1c
        /*005a*/ 	.short	(.L_17 - .L_16)


	//   ....[0]....
.L_16:
        /*005c*/ 	.word	0x00000070


	//   ....[1]....
        /*0060*/ 	.word	0x00000140


	//   ....[2]....
        /*0064*/ 	.word	0x00000590


	//----- nvinfo : EIATTR_INDIRECT_BRANCH_TARGETS
	.align		4
.L_17:
        /*0068*/ 	.byte	0x04, 0x34
        /*006a*/ 	.short	(.L_19 - .L_18)


	//   ....[0]....
.L_18:
        /*006c*/ 	.word	.L_x_4@srel
        /*0070*/ 	.short	0x0
        /*0072*/ 	.short	0x0
        /*0074*/ 	.word	0x3
        /*0078*/ 	.word	.L_x_5@srel
        /*007c*/ 	.word	.L_x_6@srel
        /*0080*/ 	.word	.L_x_7@srel


	//----- nvinfo : EIATTR_CRS_STACK_SIZE
	.align		4
.L_19:
        /*0084*/ 	.byte	0x04, 0x1e
        /*0086*/ 	.short	(.L_21 - .L_20)
.L_20:
        /*0088*/ 	.word	0x00000000


	//----- nvinfo : EIATTR_CBANK_PARAM_SIZE
	.align		4
.L_21:
        /*008c*/ 	.byte	0x03, 0x19
        /*008e*/ 	.short	0x0020


	//----- nvinfo : EIATTR_PARAM_CBANK
	.align		4
        /*0090*/ 	.byte	0x04, 0x0a
        /*0092*/ 	.short	(.L_23 - .L_22)
	.align		4
.L_22:
        /*0094*/ 	.word	index@(.nv.constant0.stringPacketKernel)
        /*0098*/ 	.short	0x0380
        /*009a*/ 	.short	0x0020


	//----- nvinfo : EIATTR_SW_WAR
	.align		4
.L_23:
        /*009c*/ 	.byte	0x04, 0x36
        /*009e*/ 	.short	(.L_25 - .L_24)
.L_24:
        /*00a0*/ 	.word	0x00000008
.L_25:


//--------------------- .nv.callgraph             --------------------------
	.section	.nv.callgraph,"",@"SHT_CUDA_CALLGRAPH"
	.align	4
	.sectionentsize	8
	.align		4
        /*0000*/ 	.word	0x00000000
	.align		4
        /*0004*/ 	.word	0xffffffff
	.align		4
        /*0008*/ 	.word	0x00000000
	.align		4
        /*000c*/ 	.word	0xfffffffe
	.align		4
        /*0010*/ 	.word	0x00000000
	.align		4
        /*0014*/ 	.word	0xfffffffd
	.align		4
        /*0018*/ 	.word	0x00000000
	.align		4
        /*001c*/ 	.word	0xfffffffc


//--------------------- .nv.constant2.stringPacketKernel --------------------------
	.section	.nv.constant2.stringPacketKernel,"a",@progbits
	.sectionflags	@""
	.align	4
.nv.constant2.stringPacketKernel:
        /*0000*/ 	.byte	0x00, 0x03, 0x00, 0x00, 0x70, 0x03, 0x00, 0x00, 0xd0, 0x01, 0x00, 0x00


//--------------------- .text.stringPacketKernel  --------------------------
	.section	.text.stringPacketKernel,"ax",@progbits
	.align	128
        .global         stringPacketKernel
        .type           stringPacketKernel,@function
        .size           stringPacketKernel,(.L_x_8 - stringPacketKernel)
        .other          stringPacketKernel,@"STO_CUDA_ENTRY STV_DEFAULT"
stringPacketKernel:
.text.stringPacketKernel:
[----:B------:R-:W-:Y:S01]  /*0000*/  LDC R1, c[0x0][0x37c] ;  /* 0x0000df00ff017b82 */ /* 0x000fe20000000800 */
[----:B------:R-:W0:Y:S07]  /*0010*/  S2R R0, SR_TID.X ;  /* 0x0000000000007919 */ /* 0x000e2e0000002100 */
[----:B------:R-:W0:Y:S01]  /*0020*/  S2UR UR4, SR_CTAID.X ;  /* 0x00000000000479c3 */ /* 0x000e220000002500 */
[----:B------:R-:W1:Y:S07]  /*0030*/  LDCU UR5, c[0x0][0x380] ;  /* 0x00007000ff0577ac */ /* 0x000e6e0008000800 */
[----:B------:R-:W0:Y:S02]  /*0040*/  LDC R5, c[0x0][0x360] ;  /* 0x0000d800ff057b82 */ /* 0x000e240000000800 */
[----:B0-----:R-:W-:-:S05]  /*0050*/  IMAD R5, R5, UR4, R0 ;  /* 0x0000000405057c24 */ /* 0x001fca000f8e0200 */
[----:B-1----:R-:W-:-:S13]  /*0060*/  ISETP.GE.U32.AND P0, PT, R5, UR5, PT ;  /* 0x0000000505007c0c */ /* 0x002fda000bf06070 */
[----:B------:R-:W-:Y:S05]  /*0070*/  @P0 EXIT ;  /* 0x000000000000094d */ /* 0x000fea0003800000 */
[----:B------:R-:W0:Y:S01]  /*0080*/  LDC.64 R6, c[0x0][0x390] ;  /* 0x0000e400ff067b82 */ /* 0x000e220000000a00 */
[----:B------:R-:W1:Y:S01]  /*0090*/  LDCU.64 UR4, c[0x0][0x358] ;  /* 0x00006b00ff0477ac */ /* 0x000e620008000a00 */
[----:B------:R-:W2:Y:S06]  /*00a0*/  LDCU.64 UR6, c[0x0][0x398] ;  /* 0x00007300ff0677ac */ /* 0x000eac0008000a00 */
[----:B------:R-:W3:Y:S01]  /*00b0*/  LDC.64 R2, c[0x0][0x388] ;  /* 0x0000e200ff027b82 */ /* 0x000ee20000000a00 */
[----:B0-----:R-:W-:-:S05]  /*00c0*/  IMAD.WIDE.U32 R6, R5, 0x4, R6 ;  /* 0x0000000405067825 */ /* 0x001fca00078e0006 */
[----:B-1----:R-:W4:Y:S01]  /*00d0*/  LDG.E R0, desc[UR4][R6.64] ;  /* 0x0000000406007981 */ /* 0x002f22000c1e1900 */
[C---:B--2---:R-:W-:Y:S01]  /*00e0*/  IADD3 R4, P0, PT, R5.reuse, UR6, RZ ;  /* 0x0000000605047c10 */ /* 0x044fe2000ff1e0ff */
[----:B---3--:R-:W-:-:S04]  /*00f0*/  IMAD.WIDE.U32 R2, R5, 0x8, R2 ;  /* 0x0000000805027825 */ /* 0x008fc800078e0002 */
[----:B------:R-:W-:Y:S02]  /*0100*/  IMAD.X R5, RZ, RZ, UR7, P0 ;  /* 0x00000007ff057e24 */ /* 0x000fe400080e06ff */
[----:B------:R-:W5:Y:S04]  /*0110*/  LDG.E.64 R2, desc[UR4][R2.64] ;  /* 0x0000000402027981 */ /* 0x000f68000c1e1b00 */
[----:B------:R0:W-:Y:S01]  /*0120*/  STG.E.U8 desc[UR4][R4.64], RZ ;  /* 0x000000ff04007986 */ /* 0x0001e2000c101104 */
[----:B----4-:R-:W-:-:S13]  /*0130*/  ISETP.GE.AND P0, PT, R0, 0x1, PT ;  /* 0x000000010000780c */ /* 0x010fda0003f06270 */
[----:B0-----:R-:W-:Y:S05]  /*0140*/  @!P0 EXIT ;  /* 0x000000000000894d */ /* 0x001fea0003800000 */
[----:B------:R-:W-:-:S07]  /*0150*/  CS2R R8, SRZ ;  /* 0x0000000000087805 */ /* 0x000fce000001ff00 */
.L_x_2:
[----:B0-----:R-:W-:Y:S01]  /*0160*/  IMAD.MOV.U32 R7, RZ, RZ, -0x1 ;  /* 0xffffffffff077424 */ /* 0x001fe200078e00ff */
[----:B------:R-:W-:Y:S04]  /*0170*/  BSSY.RECONVERGENT B0, `(.L_x_0) ;  /* 0x000003e000007945 */ /* 0x000fe80003800200 */
[----:B------:R-:W-:-:S05]  /*0180*/  VIADDMNMX.U32 R6, R8, R7, 0x2, PT ;  /* 0x0000000208067446 */ /* 0x000fca0003800007 */
[----:B------:R-:W-:-:S04]  /*0190*/  IMAD.SHL.U32 R10, R6, 0x4, RZ ;  /* 0x00000004060a7824 */ /* 0x000fc800078e00ff */
[----:B------:R-:W0:Y:S02]  /*01a0*/  LDC R6, c[0x2][R10] ;  /* 0x008000000a067b82 */ /* 0x000e240000000800 */
[----:B0-----:R-:W-:-:S04]  /*01b0*/  SHF.R.S32.HI R7, RZ, 0x1f, R6 ;  /* 0x0000001fff077819 */ /* 0x001fc80000011406 */
.L_x_4:
[----:B------:R-:W-:Y:S05]  /*01c0*/  BRX R6 -0x1d0                         (*"BRANCH_TARGETS .L_x_5,.L_x_6,.L_x_7"*) ;  /* 0xfffffffc068c7949 */ /* 0x000fea000383ffff */
.L_x_7:
[----:B------:R-:W-:-:S13]  /*01d0*/  ISETP.NE.AND P0, PT, R8, RZ, PT ;  /* 0x000000ff0800720c */ /* 0x000fda0003f05270 */
[----:B------:R-:W-:Y:S05]  /*01e0*/  @P0 BRA `(.L_x_1) ;  /* 0x0000000000d80947 */ /* 0x000fea0003800000 */
[----:B-----5:R-:W-:-:S04]  /*01f0*/  IADD3 R6, P0, PT, R2, R9, RZ ;  /* 0x0000000902067210 */ /* 0x020fc80007f1e0ff */
[----:B------:R-:W-:-:S05]  /*0200*/  LEA.HI.X.SX32 R7, R9, R3, 0x1, P0 ;  /* 0x0000000309077211 */ /* 0x000fca00000f0eff */
[----:B------:R-:W2:Y:S02]  /*0210*/  LDG.E.U8 R8, desc[UR4][R6.64] ;  /* 0x0000000406087981 */ /* 0x000ea4000c1e1100 */
[----:B--2---:R-:W-:Y:S01]  /*0220*/  ISETP.NE.AND P0, PT, R8, 0x47, PT ;  /* 0x000000470800780c */ /* 0x004fe20003f05270 */
[----:B------:R-:W-:-:S12]  /*0230*/  IMAD.MOV.U32 R8, RZ, RZ, RZ ;  /* 0x000000ffff087224 */ /* 0x000fd800078e00ff */
[----:B------:R-:W-:Y:S05]  /*0240*/  @P0 BRA `(.L_x_1) ;  /* 0x0000000000c00947 */ /* 0x000fea0003800000 */
[----:B------:R-:W2:Y:S02]  /*0250*/  LDG.E.U8 R10, desc[UR4][R6.64+0x1] ;  /* 0x00000104060a7981 */ /* 0x000ea4000c1e1100 */
[----:B--2---:R-:W-:-:S13]  /*0260*/  ISETP.NE.AND P0, PT, R10, 0x45, PT ;  /* 0x000000450a00780c */ /* 0x004fda0003f05270 */
[----:B------:R-:W-:Y:S05]  /*0270*/  @P0 BRA `(.L_x_1) ;  /* 0x0000000000b40947 */ /* 0x000fea0003800000 */
[----:B------:R-:W2:Y:S02]  /*0280*/  LDG.E.U8 R10, desc[UR4][R6.64+0x2] ;  /* 0x00000204060a7981 */ /* 0x000ea4000c1e1100 */
[----:B--2---:R-:W-:-:S13]  /*0290*/  ISETP.NE.AND P0, PT, R10, 0x54, PT ;  /* 0x000000540a00780c */ /* 0x004fda0003f05270 */
[----:B------:R-:W-:Y:S05]  /*02a0*/  @P0 BRA `(.L_x_1) ;  /* 0x0000000000a80947 */ /* 0x000fea0003800000 */
[----:B------:R-:W2:Y:S02]  /*02b0*/  LDG.E.U8 R6, desc[UR4][R6.64+0x3] ;  /* 0x0000030406067981 */ /* 0x000ea4000c1e1100 */
[----:B--2---:R-:W-:-:S04]  /*02c0*/  ISETP.NE.AND P0, PT, R6, 0x20, PT ;  /* 0x000000200600780c */ /* 0x004fc80003f05270 */
[----:B------:R-:W-:-:S09]  /*02d0*/  SEL R8, RZ, 0x1, P0 ;  /* 0x00000001ff087807 */ /* 0x000fd20000000000 */
[----:B------:R-:W-:Y:S01]  /*02e0*/  @!P0 VIADD R9, R9, 0x3 ;  /* 0x0000000309098836 */ /* 0x000fe20000000000 */
[----:B------:R-:W-:Y:S06]  /*02f0*/  BRA `(.L_x_1) ;  /* 0x0000000000947947 */ /* 0x000fec0003800000 */
.L_x_5:
[----:B-----5:R-:W-:-:S04]  /*0300*/  IADD3 R6, P0, PT, R2, R9, RZ ;  /* 0x0000000902067210 */ /* 0x020fc80007f1e0ff */
[----:B------:R-:W-:-:S05]  /*0310*/  LEA.HI.X.SX32 R7, R9, R3, 0x1, P0 ;  /* 0x0000000309077211 */ /* 0x000fca00000f0eff */
[----:B------:R-:W2:Y:S01]  /*0320*/  LDG.E.U8 R6, desc[UR4][R6.64] ;  /* 0x0000000406067981 */ /* 0x000ea2000c1e1100 */
[----:B------:R-:W-:Y:S01]  /*0330*/  IMAD.MOV.U32 R8, RZ, RZ, 0x2 ;  /* 0x00000002ff087424 */ /* 0x000fe200078e00ff */
[----:B--2---:R-:W-:-:S04]  /*0340*/  ISETP.NE.AND P0, PT, R6, 0x20, PT ;  /* 0x000000200600780c */ /* 0x004fc80003f05270 */
[----:B------:R-:W-:Y:S01]  /*0350*/  SEL R8, R8, 0x1, !P0 ;  /* 0x0000000108087807 */ /* 0x000fe20004000000 */
[----:B------:R-:W-:Y:S08]  /*0360*/  BRA `(.L_x_1) ;  /* 0x0000000000787947 */ /* 0x000ff00003800000 */
.L_x_6:
[----:B-----5:R-:W-:-:S04]  /*0370*/  IADD3 R6, P0, PT, R2, R9, RZ ;  /* 0x0000000902067210 */ /* 0x020fc80007f1e0ff */
[----:B------:R-:W-:-:S05]  /*0380*/  LEA.HI.X.SX32 R7, R9, R3, 0x1, P0 ;  /* 0x0000000309077211 */ /* 0x000fca00000f0eff */
[----:B------:R-:W2:Y:S01]  /*0390*/  LDG.E.U8 R8, desc[UR4][R6.64] ;  /* 0x0000000406087981 */ /* 0x000ea2000c1e1100 */
[----:B------:R-:W-:Y:S01]  /*03a0*/  IMAD.MOV.U32 R9, RZ, RZ, R0 ;  /* 0x000000ffff097224 */ /* 0x000fe200078e0000 */
[----:B--2---:R-:W-:Y:S01]  /*03b0*/  ISETP.NE.AND P0, PT, R8, 0x48, PT ;  /* 0x000000480800780c */ /* 0x004fe20003f05270 */
[----:B------:R-:W-:-:S12]  /*03c0*/  IMAD.MOV.U32 R8, RZ, RZ, 0x2 ;  /* 0x00000002ff087424 */ /* 0x000fd800078e00ff */
[----:B------:R-:W-:Y:S05]  /*03d0*/  @P0 BRA `(.L_x_1) ;  /* 0x00000000005c0947 */ /* 0x000fea0003800000 */
[----:B------:R-:W2:Y:S02]  /*03e0*/  LDG.E.U8 R9, desc[UR4][R6.64+0x1] ;  /* 0x0000010406097981 */ /* 0x000ea4000c1e1100 */
[----:B--2---:R-:W-:Y:S01]  /*03f0*/  ISETP.NE.AND P0, PT, R9, 0x54, PT ;  /* 0x000000540900780c */ /* 0x004fe20003f05270 */
[----:B------:R-:W-:-:S12]  /*0400*/  IMAD.MOV.U32 R9, RZ, RZ, R0 ;  /* 0x000000ffff097224 */ /* 0x000fd800078e0000 */
        /* <DEDUP_REMOVED lines=13> */
[----:B------:R-:W2:Y:S01]  /*04e0*/  LDG.E.U8 R6, desc[UR4][R6.64+0x6] ;  /* 0x0000060406067981 */ /* 0x000ea2000c1e1100 */
[----:B------:R-:W-:Y:S01]  /*04f0*/  IMAD.MOV.U32 R9, RZ, RZ, 0x1 ;  /* 0x00000001ff097424 */ /* 0x000fe200078e00ff */
[----:B--2---:R-:W-:-:S13]  /*0500*/  ISETP.NE.AND P0, PT, R6, 0x2e, PT ;  /* 0x0000002e0600780c */ /* 0x004fda0003f05270 */
[----:B------:R-:W-:Y:S01]  /*0510*/  @!P0 PRMT R7, R9, 0x7610, R7 ;  /* 0x0000761009078816 */ /* 0x000fe20000000007 */
[--C-:B------:R-:W-:Y:S02]  /*0520*/  IMAD.MOV.U32 R9, RZ, RZ, R0.reuse ;  /* 0x000000ffff097224 */ /* 0x100fe400078e0000 */
[----:B------:R-:W-:Y:S02]  /*0530*/  @!P0 IMAD.MOV.U32 R9, RZ, RZ, R0 ;  /* 0x000000ffff098224 */ /* 0x000fe400078e0000 */
[----:B------:R0:W-:Y:S05]  /*0540*/  @!P0 STG.E.U8 desc[UR4][R4.64], R7 ;  /* 0x0000000704008986 */ /* 0x0001ea000c101104 */
.L_x_1:
[----:B------:R-:W-:Y:S05]  /*0550*/  BSYNC.RECONVERGENT B0 ;  /* 0x0000000000007941 */ /* 0x000fea0003800200 */
.L_x_0:
[----:B------:R-:W-:-:S05]  /*0560*/  VIADD R9, R9, 0x1 ;  /* 0x0000000109097836 */ /* 0x000fca0000000000 */
[----:B------:R-:W-:-:S13]  /*0570*/  ISETP.GE.AND P0, PT, R9, R0, PT ;  /* 0x000000000900720c */ /* 0x000fda0003f06270 */
[----:B------:R-:W-:Y:S05]  /*0580*/  @!P0 BRA `(.L_x_2) ;  /* 0xfffffff800f48947 */ /* 0x000fea000383ffff */
[----:B------:R-:W-:Y:S05]  /*0590*/  EXIT ;  /* 0x000000000000794d */ /* 0x000fea0003800000 */
.L_x_3:
[----:B------:R-:W-:-:S00]  /*05a0*/  BRA `(.L_x_3) ;  /* 0xfffffffc00fc7947 */ /* 0x000fc0000383ffff */
[----:B------:R-:W-:-:S00]  /*05b0*/  NOP ;  /* 0x0000000000007918 */ /* 0x000fc00000000000 */
        /* <DEDUP_REMOVED lines=12> */
.L_x_8:


//--------------------- .nv.shared.reserved.0     --------------------------
	.section	.nv.shared.reserved.0,"aw",@nobits
	.weak		__nv_reservedSMEM_offset_0_alias
	.size		__nv_reservedSMEM_offset_0_alias, 0, 64
	.other		__nv_reservedSMEM_offset_0_alias,@"STO_CUDA_RESERVED_SHARED STV_DEFAULT"
__nv_reservedSMEM_offset_0_alias:
	.zero		0
	.zero		64


//--------------------- .nv.constant0.stringPacketKernel --------------------------
	.section	.nv.constant0.stringPacketKernel,"a",@progbits
	.sectionflags	@""
	.align	4
.nv.constant0.stringPacketKernel:
	.zero		928


//--------------------- SYMBOLS --------------------------

	.type		.nv.reservedSmem.offset0,@object
	.size		.nv.reservedSmem.offset0,0x4
